	.headerflags	@"EF_CUDA_TEXMODE_UNIFIED EF_CUDA_64BIT_ADDRESS EF_CUDA_ACCELERATORS EF_CUDA_SM90 EF_CUDA_VIRTUAL_SM(EF_CUDA_SM90)"
	.elftype	@"ET_EXEC"


//--------------------- .nv.info                  --------------------------
	.section	.nv.info,"",@"SHT_CUDA_INFO"
	.align	4


	//----- nvinfo : EIATTR_REGCOUNT
	.align		4
        /*0000*/ 	.byte	0x04, 0x2f
        /*0002*/ 	.short	(.L_1 - .L_0)
	.align		4
.L_0:
        /*0004*/ 	.word	index@(triton_poi_fused_cat_28)
        /*0008*/ 	.word	0x0000000d


	//----- nvinfo : EIATTR_MIN_STACK_SIZE
	.align		4
.L_1:
        /*000c*/ 	.byte	0x04, 0x12
        /*000e*/ 	.short	(.L_3 - .L_2)
	.align		4
.L_2:
        /*0010*/ 	.word	index@(triton_poi_fused_cat_28)
        /*0014*/ 	.word	0x00000000


	//----- nvinfo : EIATTR_FRAME_SIZE
	.align		4
.L_3:
        /*0018*/ 	.byte	0x04, 0x11
        /*001a*/ 	.short	(.L_5 - .L_4)
	.align		4
.L_4:
        /*001c*/ 	.word	index@(triton_poi_fused_cat_28)
        /*0020*/ 	.word	0x00000000


	//----- nvinfo : EIATTR_MIN_STACK_SIZE
	.align		4
.L_5:
        /*0024*/ 	.byte	0x04, 0x12
        /*0026*/ 	.short	(.L_7 - .L_6)
	.align		4
.L_6:
        /*0028*/ 	.word	index@(triton_poi_fused_cat_28)
        /*002c*/ 	.word	0x00000000
.L_7:


//--------------------- .nv.info.triton_poi_fused_cat_28 --------------------------
	.section	.nv.info.triton_poi_fused_cat_28,"",@"SHT_CUDA_INFO"
	.sectionflags	@""
	.align	4


	//----- nvinfo : EIATTR_CUDA_API_VERSION
	.align		4
        /*0000*/ 	.byte	0x04, 0x37
        /*0002*/ 	.short	(.L_9 - .L_8)
.L_8:
        /*0004*/ 	.word	0x0000007c


	//----- nvinfo : EIATTR_KPARAM_INFO
	.align		4
.L_9:
        /*0008*/ 	.byte	0x04, 0x17
        /*000a*/ 	.short	(.L_11 - .L_10)
.L_10:
        /*000c*/ 	.word	0x00000000
        /*0010*/ 	.short	0x0003
        /*0012*/ 	.short	0x0018
        /*0014*/ 	.byte	0x00, 0xf0, 0x11, 0x00


	//----- nvinfo : EIATTR_KPARAM_INFO
	.align		4
.L_11:
        /*0018*/ 	.byte	0x04, 0x17
        /*001a*/ 	.short	(.L_13 - .L_12)
.L_12:
        /*001c*/ 	.word	0x00000000
        /*0020*/ 	.short	0x0002
        /*0022*/ 	.short	0x0010
        /*0024*/ 	.byte	0x00, 0xf4, 0x21, 0x00


	//----- nvinfo : EIATTR_KPARAM_INFO
	.align		4
.L_13:
        /*0028*/ 	.byte	0x04, 0x17
        /*002a*/ 	.short	(.L_15 - .L_14)
.L_14:
        /*002c*/ 	.word	0x00000000
        /*0030*/ 	.short	0x0001
        /*0032*/ 	.short	0x0008
        /*0034*/ 	.byte	0x00, 0xf4, 0x21, 0x00


	//----- nvinfo : EIATTR_KPARAM_INFO
	.align		4
.L_15:
        /*0038*/ 	.byte	0x04, 0x17
        /*003a*/ 	.short	(.L_17 - .L_16)
.L_16:
        /*003c*/ 	.word	0x00000000
        /*0040*/ 	.short	0x0000
        /*0042*/ 	.short	0x0000
        /*0044*/ 	.byte	0x00, 0xf4, 0x21, 0x00


	//----- nvinfo : EIATTR_SPARSE_MMA_MASK
	.align		4
.L_17:
        /*0048*/ 	.byte	0x03, 0x50
        /*004a*/ 	.short	0x0000


	//----- nvinfo : EIATTR_MAXREG_COUNT
	.align		4
        /*004c*/ 	.byte	0x03, 0x1b
        /*004e*/ 	.short	0x00ff


	//----- nvinfo : EIATTR_EXIT_INSTR_OFFSETS
	.align		4
        /*0050*/ 	.byte	0x04, 0x1c
        /*0052*/ 	.short	(.L_19 - .L_18)


	//   ....[0]....
.L_18:
        /*0054*/ 	.word	0x00000360


	//----- nvinfo : EIATTR_REQNTID
	.align		4
.L_19:
        /*0058*/ 	.byte	0x04, 0x10
        /*005a*/ 	.short	(.L_21 - .L_20)
.L_20:
        /*005c*/ 	.word	0x00000080
        /*0060*/ 	.word	0x00000001
        /*0064*/ 	.word	0x00000001


	//----- nvinfo : EIATTR_CBANK_PARAM_SIZE
	.align		4
.L_21:
        /*0068*/ 	.byte	0x03, 0x19
        /*006a*/ 	.short	0x001c


	//----- nvinfo : EIATTR_PARAM_CBANK
	.align		4
        /*006c*/ 	.byte	0x04, 0x0a
        /*006e*/ 	.short	(.L_23 - .L_22)
	.align		4
.L_22:
        /*0070*/ 	.word	index@(.nv.constant0.triton_poi_fused_cat_28)
        /*0074*/ 	.short	0x0210
        /*0076*/ 	.short	0x001c


	//----- nvinfo : EIATTR_SW_WAR
	.align		4
.L_23:
        /*0078*/ 	.byte	0x04, 0x36
        /*007a*/ 	.short	(.L_25 - .L_24)
.L_24:
        /*007c*/ 	.word	0x00000008
.L_25:


//--------------------- .nv.callgraph             --------------------------
	.section	.nv.callgraph,"",@"SHT_CUDA_CALLGRAPH"
	.align	4
	.sectionentsize	8
	.align		4
        /*0000*/ 	.word	0x00000000
	.align		4
        /*0004*/ 	.word	0xffffffff
	.align		4
        /*0008*/ 	.word	0x00000000
	.align		4
        /*000c*/ 	.word	0xfffffffe
	.align		4
        /*0010*/ 	.word	0x00000000
	.align		4
        /*0014*/ 	.word	0xfffffffd
	.align		4
        /*0018*/ 	.word	0x00000000
	.align		4
        /*001c*/ 	.word	0xfffffffc


//--------------------- .text.triton_poi_fused_cat_28 --------------------------
	.section	.text.triton_poi_fused_cat_28,"ax",@progbits
	.align	128
        .global         triton_poi_fused_cat_28
        .type           triton_poi_fused_cat_28,@function
        .size           triton_poi_fused_cat_28,(.L_x_1 - triton_poi_fused_cat_28)
        .other          triton_poi_fused_cat_28,@"STO_CUDA_ENTRY STV_DEFAULT"
triton_poi_fused_cat_28:
.text.triton_poi_fused_cat_28:
[----:B------:R-:W-:Y:S01]  /*0000*/  LDC R1, c[0x0][0x28] ;  /* 0x00000a00ff017b82 */ /* 0x000fe20000000800 */
[----:B------:R-:W1:Y:S07]  /*0010*/  S2R R0, SR_TID.X ;  /* 0x0000000000007919 */ /* 0x000e6e0000002100 */
[----:B------:R-:W2:Y:S01]  /*0020*/  LDC.64 R4, c[0x0][0x218] ;  /* 0x00008600ff047b82 */ /* 0x000ea20000000a00 */
[----:B------:R-:W-:Y:S01]  /*0030*/  ULDC.64 UR4, c[0x0][0x208] ;  /* 0x0000820000047ab9 */ /* 0x000fe20000000a00 */
[----:B------:R-:W3:Y:S01]  /*0040*/  S2R R3, SR_CTAID.X ;  /* 0x0000000000037919 */ /* 0x000ee20000002500 */
[----:B-1----:R-:W-:-:S04]  /*0050*/  LOP3.LUT R0, R0, 0x7f, RZ, 0xc0, !PT ;  /* 0x0000007f00007812 */ /* 0x002fc800078ec0ff */
[----:B---3--:R-:W-:Y:S02]  /*0060*/  LEA R0, R3, R0, 0x7 ;  /* 0x0000000003007211 */ /* 0x008fe400078e38ff */
[----:B------:R-:W1:Y:S02]  /*0070*/  LDC.64 R2, c[0x0][0x210] ;  /* 0x00008400ff027b82 */ /* 0x000e640000000a00 */
[----:B------:R-:W-:-:S04]  /*0080*/  SHF.R.S32.HI R7, RZ, 0x1f, R0 ;  /* 0x0000001fff077819 */ /* 0x000fc80000011400 */
[----:B------:R-:W-:-:S04]  /*0090*/  LEA.HI R7, R7, R0, RZ, 0xc ;  /* 0x0000000007077211 */ /* 0x000fc800078f60ff */
[----:B------:R-:W-:Y:S02]  /*00a0*/  LOP3.LUT R9, R7, 0xfffff000, RZ, 0xc0, !PT ;  /* 0xfffff00007097812 */ /* 0x000fe400078ec0ff */
[----:B------:R-:W-:Y:S02]  /*00b0*/  SHF.R.S32.HI R7, RZ, 0xc, R7 ;  /* 0x0000000cff077819 */ /* 0x000fe40000011407 */
[----:B------:R-:W-:-:S04]  /*00c0*/  IADD3 R6, R0, -R9, RZ ;  /* 0x8000000900067210 */ /* 0x000fc80007ffe0ff */
[C---:B------:R-:W-:Y:S02]  /*00d0*/  ISETP.GE.AND P0, PT, R6.reuse, 0x800, PT ;  /* 0x000008000600780c */ /* 0x040fe40003f06270 */
[----:B------:R-:W-:Y:S02]  /*00e0*/  ISETP.GT.AND P1, PT, R6, 0x7ff, PT ;  /* 0x000007ff0600780c */ /* 0x000fe40003f24270 */
[----:B------:R-:W-:Y:S01]  /*00f0*/  LEA R7, R7, R6, 0xb ;  /* 0x0000000607077211 */ /* 0x000fe200078e58ff */
[----:B------:R-:W-:Y:S01]  /*0100*/  HFMA2.MMA R6, -RZ, RZ, 0, 0 ;  /* 0x00000000ff067435 */ /* 0x000fe200000001ff */
[----:B------:R-:W-:-:S03]  /*0110*/  MOV R8, RZ ;  /* 0x000000ff00087202 */ /* 0x000fc60000000f00 */
[----:B-1----:R-:W-:-:S04]  /*0120*/  IMAD.WIDE R2, R7, 0x4, R2 ;  /* 0x0000000407027825 */ /* 0x002fc800078e0202 */
[----:B--2---:R-:W-:Y:S02]  /*0130*/  IMAD.WIDE R4, R7, 0x4, R4 ;  /* 0x0000000407047825 */ /* 0x004fe400078e0204 */
[----:B------:R-:W2:Y:S04]  /*0140*/  @!P0 LDG.E.EL R6, desc[UR4][R2.64] ;  /* 0x0000000402068981 */ /* 0x000ea8000c2e1900 */
[----:B------:R-:W3:Y:S01]  /*0150*/  @P1 LDG.E.EL R8, desc[UR4][R4.64+-0x2000] ;  /* 0xffe0000404081981 */ /* 0x000ee2000c2e1900 */
[----:B--2---:R-:W-:Y:S02]  /*0160*/  SEL R6, R6, RZ, !P0 ;  /* 0x000000ff06067207 */ /* 0x004fe40004000000 */
[----:B---3--:R-:W-:-:S03]  /*0170*/  SEL R8, R8, RZ, P1 ;  /* 0x000000ff08087207 */ /* 0x008fc60000800000 */
[----:B------:R-:W-:Y:S02]  /*0180*/  FADD R7, RZ, -R6 ;  /* 0x80000006ff077221 */ /* 0x000fe40000000000 */
[----:B------:R-:W-:Y:S02]  /*0190*/  FADD R9, RZ, -R8 ;  /* 0x80000008ff097221 */ /* 0x000fe40000000000 */
[----:B------:R-:W-:Y:S02]  /*01a0*/  FMUL R7, R7, 1.4426950216293334961 ;  /* 0x3fb8aa3b07077820 */ /* 0x000fe40000400000 */
[----:B------:R-:W-:-:S03]  /*01b0*/  FMUL R9, R9, 1.4426950216293334961 ;  /* 0x3fb8aa3b09097820 */ /* 0x000fc60000400000 */
[----:B------:R-:W-:Y:S02]  /*01c0*/  FSETP.GEU.AND P1, PT, R7, -126, PT ;  /* 0xc2fc00000700780b */ /* 0x000fe40003f2e000 */
[----:B------:R-:W-:-:S11]  /*01d0*/  FSETP.GEU.AND P2, PT, R9, -126, PT ;  /* 0xc2fc00000900780b */ /* 0x000fd60003f4e000 */
[----:B------:R-:W-:Y:S02]  /*01e0*/  @!P1 FMUL R7, R7, 0.5 ;  /* 0x3f00000007079820 */ /* 0x000fe40000400000 */
[----:B------:R-:W-:Y:S02]  /*01f0*/  @!P2 FMUL R9, R9, 0.5 ;  /* 0x3f0000000909a820 */ /* 0x000fe40000400000 */
[----:B------:R1:W2:Y:S08]  /*0200*/  MUFU.EX2 R2, R7 ;  /* 0x0000000700027308 */ /* 0x0002b00000000800 */
[----:B------:R-:W3:Y:S01]  /*0210*/  MUFU.EX2 R3, R9 ;  /* 0x0000000900037308 */ /* 0x000ee20000000800 */
[----:B-1----:R-:W-:Y:S01]  /*0220*/  HFMA2.MMA R7, -RZ, RZ, 1.625, 0 ;  /* 0x3e800000ff077435 */ /* 0x002fe200000001ff */
[----:B--2---:R-:W-:-:S04]  /*0230*/  @!P1 FMUL R2, R2, R2 ;  /* 0x0000000202029220 */ /* 0x004fc80000400000 */
[----:B------:R-:W-:Y:S01]  /*0240*/  FADD R4, R2, 1 ;  /* 0x3f80000002047421 */ /* 0x000fe20000000000 */
[----:B---3--:R-:W-:-:S04]  /*0250*/  @!P2 FMUL R3, R3, R3 ;  /* 0x000000030303a220 */ /* 0x008fc80000400000 */
[----:B------:R-:W-:Y:S01]  /*0260*/  FSETP.GT.AND P1, PT, R4, 8.50705917302346158658e+37, PT ;  /* 0x7e8000000400780b */ /* 0x000fe20003f24000 */
[----:B------:R-:W-:-:S03]  /*0270*/  FADD R10, R3, 1 ;  /* 0x3f800000030a7421 */ /* 0x000fc60000000000 */
[----:B------:R-:W-:Y:S01]  /*0280*/  FSEL R5, R7, 1, P1 ;  /* 0x3f80000007057808 */ /* 0x000fe20000800000 */
[----:B------:R-:W1:Y:S01]  /*0290*/  LDC.64 R2, c[0x0][0x220] ;  /* 0x00008800ff027b82 */ /* 0x000e620000000a00 */
[----:B------:R-:W-:-:S04]  /*02a0*/  FSETP.GT.AND P2, PT, R10, 8.50705917302346158658e+37, PT ;  /* 0x7e8000000a00780b */ /* 0x000fc80003f44000 */
[----:B------:R-:W-:-:S03]  /*02b0*/  FSEL R7, R7, 1, P2 ;  /* 0x3f80000007077808 */ /* 0x000fc60001000000 */
[----:B------:R-:W-:-:S06]  /*02c0*/  @P1 FMUL R4, R4, 0.25 ;  /* 0x3e80000004041820 */ /* 0x000fcc0000400000 */
[----:B------:R-:W2:Y:S01]  /*02d0*/  MUFU.RCP R4, R4 ;  /* 0x0000000400047308 */ /* 0x000ea20000001000 */
[----:B------:R-:W-:-:S07]  /*02e0*/  @P2 FMUL R10, R10, 0.25 ;  /* 0x3e8000000a0a2820 */ /* 0x000fce0000400000 */
[----:B------:R-:W3:Y:S01]  /*02f0*/  MUFU.RCP R10, R10 ;  /* 0x0000000a000a7308 */ /* 0x000ee20000001000 */
[----:B-1----:R-:W-:-:S04]  /*0300*/  IMAD.WIDE R2, R0, 0x4, R2 ;  /* 0x0000000400027825 */ /* 0x002fc800078e0202 */
[----:B--2---:R-:W-:-:S04]  /*0310*/  FMUL R5, R4, R5 ;  /* 0x0000000504057220 */ /* 0x004fc80000400000 */
[----:B------:R-:W-:Y:S01]  /*0320*/  FMUL R5, R6, R5 ;  /* 0x0000000506057220 */ /* 0x000fe20000400000 */
[----:B---3--:R-:W-:-:S04]  /*0330*/  FMUL R7, R10, R7 ;  /* 0x000000070a077220 */ /* 0x008fc80000400000 */
[----:B------:R-:W-:-:S05]  /*0340*/  @P0 FMUL R5, R8, R7 ;  /* 0x0000000708050220 */ /* 0x000fca0000400000 */
[----:B------:R-:W-:Y:S01]  /*0350*/  STG.E desc[UR4][R2.64], R5 ;  /* 0x0000000502007986 */ /* 0x000fe2000c101904 */
[----:B------:R-:W-:Y:S05]  /*0360*/  EXIT ;  /* 0x000000000000794d */ /* 0x000fea0003800000 */
.L_x_0:
[----:B------:R-:W-:-:S00]  /*0370*/  BRA `(.L_x_0) ;  /* 0xfffffffc00fc7947 */ /* 0x000fc0000383ffff */
[----:B------:R-:W-:-:S00]  /*0380*/  NOP ;  /* 0x0000000000007918 */ /* 0x000fc00000000000 */
[----:B------:R-:W-:-:S00]  /*0390*/  NOP ;  /* 0x0000000000007918 */ /* 0x000fc00000000000 */
[----:B------:R-:W-:-:S00]  /*03a0*/  NOP ;  /* 0x0000000000007918 */ /* 0x000fc00000000000 */
[----:B------:R-:W-:-:S00]  /*03b0*/  NOP ;  /* 0x0000000000007918 */ /* 0x000fc00000000000 */
[----:B------:R-:W-:-:S00]  /*03c0*/  NOP ;  /* 0x0000000000007918 */ /* 0x000fc00000000000 */
[----:B------:R-:W-:-:S00]  /*03d0*/  NOP ;  /* 0x0000000000007918 */ /* 0x000fc00000000000 */
[----:B------:R-:W-:-:S00]  /*03e0*/  NOP ;  /* 0x0000000000007918 */ /* 0x000fc00000000000 */
[----:B------:R-:W-:-:S00]  /*03f0*/  NOP ;  /* 0x0000000000007918 */ /* 0x000fc00000000000 */
.L_x_1:


//--------------------- .nv.constant0.triton_poi_fused_cat_28 --------------------------
	.section	.nv.constant0.triton_poi_fused_cat_28,"a",@progbits
	.sectionflags	@""
	.align	4
.nv.constant0.triton_poi_fused_cat_28:
	.zero		556
